//
// Generated by NVIDIA NVVM Compiler
//
// Compiler Build ID: CL-36424714
// Cuda compilation tools, release 13.0, V13.0.88
// Based on NVVM 20.0.0
//

.version 9.0
.target sm_100
.address_size 64

	// .globl	mean_strided_double
.extern .shared .align 16 .b8 sdata[];

.visible .entry mean_strided_double(
	.param .u32 mean_strided_double_param_0,
	.param .u32 mean_strided_double_param_1,
	.param .u64 .ptr .align 1 mean_strided_double_param_2,
	.param .u32 mean_strided_double_param_3,
	.param .u64 .ptr .align 1 mean_strided_double_param_4
)
{
	.reg .pred 	%p<20>;
	.reg .b32 	%r<19>;
	.reg .b64 	%rd<11>;
	.reg .b64 	%fd<56>;

	ld.param.u32 	%r11, [mean_strided_double_param_0];
	ld.param.u32 	%r12, [mean_strided_double_param_1];
	ld.param.u64 	%rd3, [mean_strided_double_param_2];
	ld.param.u32 	%r13, [mean_strided_double_param_3];
	ld.param.u64 	%rd2, [mean_strided_double_param_4];
	cvta.to.global.u64 	%rd1, %rd3;
	mov.u32 	%r1, %tid.x;
	mov.u32 	%r2, %ctaid.x;
	mov.u32 	%r3, %ntid.x;
	shl.b32 	%r4, %r3, 1;
	mad.lo.s32 	%r18, %r4, %r2, %r1;
	setp.ge.u32 	%p1, %r18, %r11;
	mov.f64 	%fd43, 0d0000000000000000;
	@%p1 bra 	$L__BB0_7;
	mov.u32 	%r14, %nctaid.x;
	mul.lo.s32 	%r6, %r4, %r14;
	mov.f64 	%fd43, 0d0000000000000000;
$L__BB0_2:
	setp.lt.u32 	%p2, %r18, %r12;
	@%p2 bra 	$L__BB0_6;
	rem.u32 	%r15, %r18, %r13;
	setp.ne.s32 	%p3, %r15, 0;
	@%p3 bra 	$L__BB0_6;
	mul.wide.u32 	%rd4, %r18, 8;
	add.s64 	%rd5, %rd1, %rd4;
	ld.global.f64 	%fd27, [%rd5];
	add.f64 	%fd43, %fd43, %fd27;
	add.s32 	%r8, %r18, %r3;
	setp.ge.u32 	%p4, %r8, %r11;
	@%p4 bra 	$L__BB0_6;
	mul.wide.u32 	%rd6, %r8, 8;
	add.s64 	%rd7, %rd1, %rd6;
	ld.global.f64 	%fd28, [%rd7];
	add.f64 	%fd43, %fd43, %fd28;
$L__BB0_6:
	add.s32 	%r18, %r18, %r6;
	setp.lt.u32 	%p5, %r18, %r11;
	@%p5 bra 	$L__BB0_2;
$L__BB0_7:
	shl.b32 	%r16, %r1, 3;
	mov.u32 	%r17, sdata;
	add.s32 	%r10, %r17, %r16;
	st.shared.f64 	[%r10], %fd43;
	bar.sync 	0;
	setp.lt.u32 	%p6, %r3, 512;
	@%p6 bra 	$L__BB0_11;
	setp.gt.u32 	%p9, %r1, 255;
	@%p9 bra 	$L__BB0_10;
	ld.shared.f64 	%fd29, [%r10+2048];
	add.f64 	%fd43, %fd43, %fd29;
	st.shared.f64 	[%r10], %fd43;
$L__BB0_10:
	bar.sync 	0;
	bra.uni 	$L__BB0_12;
$L__BB0_11:
	setp.lt.u32 	%p7, %r3, 256;
	@%p7 bra 	$L__BB0_15;
$L__BB0_12:
	setp.gt.u32 	%p10, %r1, 127;
	@%p10 bra 	$L__BB0_14;
	ld.shared.f64 	%fd30, [%r10+1024];
	add.f64 	%fd43, %fd43, %fd30;
	st.shared.f64 	[%r10], %fd43;
$L__BB0_14:
	bar.sync 	0;
	bra.uni 	$L__BB0_16;
$L__BB0_15:
	setp.lt.u32 	%p8, %r3, 128;
	@%p8 bra 	$L__BB0_19;
$L__BB0_16:
	setp.gt.u32 	%p11, %r1, 63;
	@%p11 bra 	$L__BB0_18;
	ld.shared.f64 	%fd31, [%r10+512];
	add.f64 	%fd43, %fd43, %fd31;
	st.shared.f64 	[%r10], %fd43;
$L__BB0_18:
	bar.sync 	0;
$L__BB0_19:
	setp.gt.u32 	%p12, %r1, 31;
	@%p12 bra 	$L__BB0_34;
	setp.lt.u32 	%p13, %r3, 64;
	@%p13 bra 	$L__BB0_22;
	ld.volatile.shared.f64 	%fd32, [%r10+256];
	add.f64 	%fd43, %fd43, %fd32;
	st.volatile.shared.f64 	[%r10], %fd43;
	bra.uni 	$L__BB0_23;
$L__BB0_22:
	setp.lt.u32 	%p14, %r3, 32;
	@%p14 bra 	$L__BB0_24;
$L__BB0_23:
	ld.volatile.shared.f64 	%fd33, [%r10+128];
	add.f64 	%fd43, %fd43, %fd33;
	st.volatile.shared.f64 	[%r10], %fd43;
	bra.uni 	$L__BB0_25;
$L__BB0_24:
	setp.lt.u32 	%p15, %r3, 16;
	@%p15 bra 	$L__BB0_26;
$L__BB0_25:
	ld.volatile.shared.f64 	%fd34, [%r10+64];
	add.f64 	%fd43, %fd43, %fd34;
	st.volatile.shared.f64 	[%r10], %fd43;
	bra.uni 	$L__BB0_27;
$L__BB0_26:
	setp.lt.u32 	%p16, %r3, 8;
	@%p16 bra 	$L__BB0_28;
$L__BB0_27:
	ld.volatile.shared.f64 	%fd35, [%r10+32];
	add.f64 	%fd43, %fd43, %fd35;
	st.volatile.shared.f64 	[%r10], %fd43;
	bra.uni 	$L__BB0_29;
$L__BB0_28:
	setp.lt.u32 	%p17, %r3, 4;
	@%p17 bra 	$L__BB0_30;
$L__BB0_29:
	ld.volatile.shared.f64 	%fd36, [%r10+16];
	add.f64 	%fd43, %fd43, %fd36;
	st.volatile.shared.f64 	[%r10], %fd43;
	bra.uni 	$L__BB0_31;
$L__BB0_30:
	setp.lt.u32 	%p18, %r3, 2;
	@%p18 bra 	$L__BB0_32;
$L__BB0_31:
	ld.volatile.shared.f64 	%fd37, [%r10+8];
	add.f64 	%fd38, %fd43, %fd37;
	st.volatile.shared.f64 	[%r10], %fd38;
$L__BB0_32:
	setp.ne.s32 	%p19, %r1, 0;
	@%p19 bra 	$L__BB0_34;
	ld.shared.f64 	%fd39, [sdata];
	cvt.rn.f64.s32 	%fd40, %r11;
	div.rn.f64 	%fd41, %fd39, %fd40;
	cvta.to.global.u64 	%rd8, %rd2;
	mul.wide.u32 	%rd9, %r2, 8;
	add.s64 	%rd10, %rd8, %rd9;
	st.global.f64 	[%rd10], %fd41;
$L__BB0_34:
	ret;

}


// ===== COMPILED SASS (sm_100) =====

	.target	sm_100

	.elftype	@"ET_EXEC"


//--------------------- .note.nv.tkinfo           --------------------------
	.section	.note.nv.tkinfo,"",@"SHT_NOTE"
	.sectionflags	@"SHF_NOTE_NV_TKINFO"
	.tkinfo
        /*0018*/ 	.word	0x00000002
        /*0030*/ 	.string	""
        /*0030*/ 	.string	"ptxas"
        /*0030*/ 	.string	"Cuda compilation tools, release 13.0, V13.0.88"
        /*0030*/ 	.string	"Build cuda_13.0.r13.0/compiler.36424714_0"
        /*0030*/ 	.string	"-arch sm_100 -m 64 "



//--------------------- .note.nv.cuinfo           --------------------------
	.section	.note.nv.cuinfo,"",@"SHT_NOTE"
	.sectionflags	@"SHF_NOTE_NV_CUINFO"
        /*0018*/ 	.short	0x0002
        /*001a*/ 	.short	0x0064
        /*001c*/ 	.short	0x0082
	.zero		2


//--------------------- .nv.info                  --------------------------
	.section	.nv.info,"",@"SHT_CUDA_INFO"
	.align	4


	//----- nvinfo : EIATTR_REGCOUNT
	.align		4
        /*0000*/ 	.byte	0x04, 0x2f
        /*0002*/ 	.short	(.L_1 - .L_0)
	.align		4
.L_0:
        /*0004*/ 	.word	index@(mean_strided_double)
        /*0008*/ 	.word	0x00000019


	//----- nvinfo : EIATTR_FRAME_SIZE
	.align		4
.L_1:
        /*000c*/ 	.byte	0x04, 0x11
        /*000e*/ 	.short	(.L_3 - .L_2)
	.align		4
.L_2:
        /*0010*/ 	.word	index@($__internal_0_$__cuda_sm20_div_rn_f64_full)
        /*0014*/ 	.word	0x00000000


	//----- nvinfo : EIATTR_FRAME_SIZE
	.align		4
.L_3:
        /*0018*/ 	.byte	0x04, 0x11
        /*001a*/ 	.short	(.L_5 - .L_4)
	.align		4
.L_4:
        /*001c*/ 	.word	index@(mean_strided_double)
        /*0020*/ 	.word	0x00000000


	//----- nvinfo : EIATTR_MIN_STACK_SIZE
	.align		4
.L_5:
        /*0024*/ 	.byte	0x04, 0x12
        /*0026*/ 	.short	(.L_7 - .L_6)
	.align		4
.L_6:
        /*0028*/ 	.word	index@(mean_strided_double)
        /*002c*/ 	.word	0x00000000
.L_7:


//--------------------- .nv.compat                --------------------------
	.section	.nv.compat,"",@"SHT_CUDA_COMPAT_INFO"
	.align	4
        /*0000*/ 	.byte	0x02, 0x09, 0x00, 0x00, 0x02, 0x02, 0x01, 0x00, 0x02, 0x05, 0x05, 0x00, 0x03, 0x07, 0x01, 0x01
        /*0010*/ 	.byte	0x02, 0x03, 0x00, 0x00, 0x02, 0x06, 0x01, 0x00, 0x04, 0x0b, 0x08, 0x00, 0x01, 0x00, 0x00, 0x00
        /*0020*/ 	.byte	0x00, 0x00, 0x00, 0x00


//--------------------- .nv.info.mean_strided_double --------------------------
	.section	.nv.info.mean_strided_double,"",@"SHT_CUDA_INFO"
	.sectionflags	@""
	.align	4


	//----- nvinfo : EIATTR_CUDA_API_VERSION
	.align		4
        /*0000*/ 	.byte	0x04, 0x37
        /*0002*/ 	.short	(.L_9 - .L_8)
.L_8:
        /*0004*/ 	.word	0x00000082


	//----- nvinfo : EIATTR_KPARAM_INFO
	.align		4
.L_9:
        /*0008*/ 	.byte	0x04, 0x17
        /*000a*/ 	.short	(.L_11 - .L_10)
.L_10:
        /*000c*/ 	.word	0x00000000
        /*0010*/ 	.short	0x0004
        /*0012*/ 	.short	0x0018
        /*0014*/ 	.byte	0x00, 0xf5, 0x21, 0x00


	//----- nvinfo : EIATTR_KPARAM_INFO
	.align		4
.L_11:
        /*0018*/ 	.byte	0x04, 0x17
        /*001a*/ 	.short	(.L_13 - .L_12)
.L_12:
        /*001c*/ 	.word	0x00000000
        /*0020*/ 	.short	0x0003
        /*0022*/ 	.short	0x0010
        /*0024*/ 	.byte	0x00, 0xf0, 0x11, 0x00


	//----- nvinfo : EIATTR_KPARAM_INFO
	.align		4
.L_13:
        /*0028*/ 	.byte	0x04, 0x17
        /*002a*/ 	.short	(.L_15 - .L_14)
.L_14:
        /*002c*/ 	.word	0x00000000
        /*0030*/ 	.short	0x0002
        /*0032*/ 	.short	0x0008
        /*0034*/ 	.byte	0x00, 0xf5, 0x21, 0x00


	//----- nvinfo : EIATTR_KPARAM_INFO
	.align		4
.L_15:
        /*0038*/ 	.byte	0x04, 0x17
        /*003a*/ 	.short	(.L_17 - .L_16)
.L_16:
        /*003c*/ 	.word	0x00000000
        /*0040*/ 	.short	0x0001
        /*0042*/ 	.short	0x0004
        /*0044*/ 	.byte	0x00, 0xf0, 0x11, 0x00


	//----- nvinfo : EIATTR_KPARAM_INFO
	.align		4
.L_17:
        /*0048*/ 	.byte	0x04, 0x17
        /*004a*/ 	.short	(.L_19 - .L_18)
.L_18:
        /*004c*/ 	.word	0x00000000
        /*0050*/ 	.short	0x0000
        /*0052*/ 	.short	0x0000
        /*0054*/ 	.byte	0x00, 0xf0, 0x11, 0x00


	//----- nvinfo : EIATTR_SPARSE_MMA_MASK
	.align		4
.L_19:
        /*0058*/ 	.byte	0x03, 0x50
        /*005a*/ 	.short	0x0000


	//----- nvinfo : EIATTR_MAXREG_COUNT
	.align		4
        /*005c*/ 	.byte	0x03, 0x1b
        /*005e*/ 	.short	0x00ff


	//----- nvinfo : EIATTR_NUM_BARRIERS
	.align		4
        /*0060*/ 	.byte	0x02, 0x4c
        /*0062*/ 	.byte	0x01
	.zero		1


	//----- nvinfo : EIATTR_MERCURY_ISA_VERSION
	.align		4
        /*0064*/ 	.byte	0x03, 0x5f
        /*0066*/ 	.short	0x0101


	//----- nvinfo : EIATTR_VRC_CTA_INIT_COUNT
	.align		4
        /*0068*/ 	.byte	0x02, 0x4a
	.zero		1
	.zero		1


	//----- nvinfo : EIATTR_EXIT_INSTR_OFFSETS
	.align		4
        /*006c*/ 	.byte	0x04, 0x1c
        /*006e*/ 	.short	(.L_21 - .L_20)


	//   ....[0]....
.L_20:
        /*0070*/ 	.word	0x00000560


	//   ....[1]....
        /*0074*/ 	.word	0x000007a0


	//   ....[2]....
        /*0078*/ 	.word	0x00000920


	//----- nvinfo : EIATTR_CRS_STACK_SIZE
	.align		4
.L_21:
        /*007c*/ 	.byte	0x04, 0x1e
        /*007e*/ 	.short	(.L_23 - .L_22)
.L_22:
        /*0080*/ 	.word	0x00000000


	//----- nvinfo : EIATTR_CBANK_PARAM_SIZE
	.align		4
.L_23:
        /*0084*/ 	.byte	0x03, 0x19
        /*0086*/ 	.short	0x0020


	//----- nvinfo : EIATTR_PARAM_CBANK
	.align		4
        /*0088*/ 	.byte	0x04, 0x0a
        /*008a*/ 	.short	(.L_25 - .L_24)
	.align		4
.L_24:
        /*008c*/ 	.word	index@(.nv.constant0.mean_strided_double)
        /*0090*/ 	.short	0x0380
        /*0092*/ 	.short	0x0020


	//----- nvinfo : EIATTR_SW_WAR
	.align		4
.L_25:
        /*0094*/ 	.byte	0x04, 0x36
        /*0096*/ 	.short	(.L_27 - .L_26)
.L_26:
        /*0098*/ 	.word	0x00000008
.L_27:


//--------------------- .nv.callgraph             --------------------------
	.section	.nv.callgraph,"",@"SHT_CUDA_CALLGRAPH"
	.align	4
	.sectionentsize	8
	.align		4
        /*0000*/ 	.word	0x00000000
	.align		4
        /*0004*/ 	.word	0xffffffff
	.align		4
        /*0008*/ 	.word	0x00000000
	.align		4
        /*000c*/ 	.word	0xfffffffe
	.align		4
        /*0010*/ 	.word	0x00000000
	.align		4
        /*0014*/ 	.word	0xfffffffd
	.align		4
        /*0018*/ 	.word	0x00000000
	.align		4
        /*001c*/ 	.word	0xfffffffc


//--------------------- .text.mean_strided_double --------------------------
	.section	.text.mean_strided_double,"ax",@progbits
	.align	128
        .global         mean_strided_double
        .type           mean_strided_double,@function
        .size           mean_strided_double,(.L_x_29 - mean_strided_double)
        .other          mean_strided_double,@"STO_CUDA_ENTRY STV_DEFAULT"
mean_strided_double:
.text.mean_strided_double:
[----:B------:R-:W-:Y:S01]  /*0000*/  LDC R1, c[0x0][0x37c] ;  /* 0x0000df00ff017b82 */ /* 0x000fe20000000800 */
[----:B------:R-:W0:Y:S07]  /*0010*/  S2R R5, SR_TID.X ;  /* 0x0000000000057919 */ /* 0x000e2e0000002100 */
[----:B------:R-:W1:Y:S01]  /*0020*/  LDC R6, c[0x0][0x360] ;  /* 0x0000d800ff067b82 */ /* 0x000e620000000800 */
[----:B------:R-:W2:Y:S01]  /*0030*/  LDCU UR4, c[0x0][0x380] ;  /* 0x00007000ff0477ac */ /* 0x000ea20008000800 */
[----:B------:R-:W-:Y:S01]  /*0040*/  BSSY.RECONVERGENT B0, `(.L_x_0) ;  /* 0x0000033000007945 */ /* 0x000fe20003800200 */
[----:B------:R-:W0:Y:S01]  /*0050*/  S2R R0, SR_CTAID.X ;  /* 0x0000000000007919 */ /* 0x000e220000002500 */
[----:B------:R-:W-:Y:S01]  /*0060*/  CS2R R2, SRZ ;  /* 0x0000000000027805 */ /* 0x000fe2000001ff00 */
[----:B------:R-:W3:Y:S01]  /*0070*/  LDCU.64 UR6, c[0x0][0x358] ;  /* 0x00006b00ff0677ac */ /* 0x000ee20008000a00 */
[----:B------:R-:W4:Y:S01]  /*0080*/  LDCU UR9, c[0x0][0x380] ;  /* 0x00007000ff0977ac */ /* 0x000f220008000800 */
[----:B------:R-:W0:Y:S01]  /*0090*/  LDCU UR5, c[0x0][0x384] ;  /* 0x00007080ff0577ac */ /* 0x000e220008000800 */
[----:B------:R-:W0:Y:S01]  /*00a0*/  LDCU UR8, c[0x0][0x390] ;  /* 0x00007200ff0877ac */ /* 0x000e220008000800 */
[----:B--2---:R-:W-:-:S02]  /*00b0*/  IMAD.U32 R4, RZ, RZ, UR4 ;  /* 0x00000004ff047e24 */ /* 0x004fc4000f8e00ff */
[----:B-1----:R-:W-:-:S04]  /*00c0*/  IMAD.SHL.U32 R10, R6, 0x2, RZ ;  /* 0x00000002060a7824 */ /* 0x002fc800078e00ff */
[----:B0-----:R-:W-:-:S05]  /*00d0*/  IMAD R7, R10, R0, R5 ;  /* 0x000000000a077224 */ /* 0x001fca00078e0205 */
[----:B------:R-:W-:-:S13]  /*00e0*/  ISETP.GE.U32.AND P0, PT, R7, R4, PT ;  /* 0x000000040700720c */ /* 0x000fda0003f06070 */
[----:B---34-:R-:W-:Y:S05]  /*00f0*/  @P0 BRA `(.L_x_1) ;  /* 0x00000000009c0947 */ /* 0x018fea0003800000 */
[----:B------:R-:W0:Y:S01]  /*0100*/  LDC.64 R8, c[0x0][0x388] ;  /* 0x0000e200ff087b82 */ /* 0x000e220000000a00 */
[----:B------:R-:W1:Y:S01]  /*0110*/  LDCU UR4, c[0x0][0x370] ;  /* 0x00006e00ff0477ac */ /* 0x000e620008000800 */
[----:B------:R-:W-:Y:S01]  /*0120*/  CS2R R2, SRZ ;  /* 0x0000000000027805 */ /* 0x000fe2000001ff00 */
[----:B-1----:R-:W-:-:S07]  /*0130*/  IMAD R10, R10, UR4, RZ ;  /* 0x000000040a0a7c24 */ /* 0x002fce000f8e02ff */
.L_x_4:
[----:B------:R-:W-:Y:S01]  /*0140*/  ISETP.GE.U32.AND P0, PT, R7, UR5, PT ;  /* 0x0000000507007c0c */ /* 0x000fe2000bf06070 */
[----:B------:R-:W-:Y:S01]  /*0150*/  BSSY.RECONVERGENT B1, `(.L_x_2) ;  /* 0x000001e000017945 */ /* 0x000fe20003800200 */
[----:B------:R-:W-:-:S11]  /*0160*/  IMAD.U32 R4, RZ, RZ, UR9 ;  /* 0x00000009ff047e24 */ /* 0x000fd6000f8e00ff */
[----:B------:R-:W-:Y:S05]  /*0170*/  @!P0 BRA `(.L_x_3) ;  /* 0x00000000006c8947 */ /* 0x000fea0003800000 */
[----:B------:R-:W1:Y:S01]  /*0180*/  I2F.U32.RP R11, UR8 ;  /* 0x00000008000b7d06 */ /* 0x000e620008209000 */
[----:B------:R-:W-:-:S07]  /*0190*/  ISETP.NE.U32.AND P1, PT, RZ, UR8, PT ;  /* 0x00000008ff007c0c */ /* 0x000fce000bf25070 */
[----:B-1----:R-:W1:Y:S02]  /*01a0*/  MUFU.RCP R11, R11 ;  /* 0x0000000b000b7308 */ /* 0x002e640000001000 */
[----:B-1----:R-:W-:-:S06]  /*01b0*/  VIADD R12, R11, 0xffffffe ;  /* 0x0ffffffe0b0c7836 */ /* 0x002fcc0000000000 */
[----:B------:R1:W2:Y:S02]  /*01c0*/  F2I.FTZ.U32.TRUNC.NTZ R13, R12 ;  /* 0x0000000c000d7305 */ /* 0x0002a4000021f000 */
[----:B-1----:R-:W-:Y:S02]  /*01d0*/  IMAD.MOV.U32 R12, RZ, RZ, RZ ;  /* 0x000000ffff0c7224 */ /* 0x002fe400078e00ff */
[----:B--2---:R-:W-:-:S04]  /*01e0*/  IMAD.MOV R15, RZ, RZ, -R13 ;  /* 0x000000ffff0f7224 */ /* 0x004fc800078e0a0d */
[----:B------:R-:W-:-:S04]  /*01f0*/  IMAD R15, R15, UR8, RZ ;  /* 0x000000080f0f7c24 */ /* 0x000fc8000f8e02ff */
[----:B------:R-:W-:-:S06]  /*0200*/  IMAD.HI.U32 R14, R13, R15, R12 ;  /* 0x0000000f0d0e7227 */ /* 0x000fcc00078e000c */
[----:B------:R-:W-:-:S04]  /*0210*/  IMAD.HI.U32 R14, R14, R7, RZ ;  /* 0x000000070e0e7227 */ /* 0x000fc800078e00ff */
[----:B------:R-:W-:-:S04]  /*0220*/  IMAD.MOV R14, RZ, RZ, -R14 ;  /* 0x000000ffff0e7224 */ /* 0x000fc800078e0a0e */
[----:B------:R-:W-:-:S05]  /*0230*/  IMAD R13, R14, UR8, R7 ;  /* 0x000000080e0d7c24 */ /* 0x000fca000f8e0207 */
[----:B------:R-:W-:-:S13]  /*0240*/  ISETP.GE.U32.AND P0, PT, R13, UR8, PT ;  /* 0x000000080d007c0c */ /* 0x000fda000bf06070 */
[----:B------:R-:W-:-:S05]  /*0250*/  @P0 VIADD R13, R13, -UR8 ;  /* 0x800000080d0d0c36 */ /* 0x000fca0008000000 */
[----:B------:R-:W-:-:S13]  /*0260*/  ISETP.GE.U32.AND P0, PT, R13, UR8, PT ;  /* 0x000000080d007c0c */ /* 0x000fda000bf06070 */
[----:B------:R-:W-:Y:S01]  /*0270*/  @P0 VIADD R13, R13, -UR8 ;  /* 0x800000080d0d0c36 */ /* 0x000fe20008000000 */
[----:B------:R-:W-:-:S04]  /*0280*/  @!P1 LOP3.LUT R13, RZ, UR8, RZ, 0x33, !PT ;  /* 0x00000008ff0d9c12 */ /* 0x000fc8000f8e33ff */
[----:B------:R-:W-:-:S13]  /*0290*/  ISETP.NE.AND P0, PT, R13, RZ, PT ;  /* 0x000000ff0d00720c */ /* 0x000fda0003f05270 */
[----:B------:R-:W-:Y:S05]  /*02a0*/  @P0 BRA `(.L_x_3) ;  /* 0x0000000000200947 */ /* 0x000fea0003800000 */
[----:B------:R-:W-:Y:S02]  /*02b0*/  IMAD.IADD R15, R6, 0x1, R7 ;  /* 0x00000001060f7824 */ /* 0x000fe400078e0207 */
[----:B0-----:R-:W-:-:S03]  /*02c0*/  IMAD.WIDE.U32 R12, R7, 0x8, R8 ;  /* 0x00000008070c7825 */ /* 0x001fc600078e0008 */
[----:B------:R-:W-:-:S03]  /*02d0*/  ISETP.GE.U32.AND P0, PT, R15, UR9, PT ;  /* 0x000000090f007c0c */ /* 0x000fc6000bf06070 */
[----:B------:R-:W2:Y:S10]  /*02e0*/  LDG.E.64 R12, desc[UR6][R12.64] ;  /* 0x000000060c0c7981 */ /* 0x000eb4000c1e1b00 */
[----:B------:R-:W-:-:S06]  /*02f0*/  @!P0 IMAD.WIDE.U32 R14, R15, 0x8, R8 ;  /* 0x000000080f0e8825 */ /* 0x000fcc00078e0008 */
[----:B------:R-:W3:Y:S01]  /*0300*/  @!P0 LDG.E.64 R14, desc[UR6][R14.64] ;  /* 0x000000060e0e8981 */ /* 0x000ee2000c1e1b00 */
[----:B--2---:R-:W-:-:S08]  /*0310*/  DADD R2, R2, R12 ;  /* 0x0000000002027229 */ /* 0x004fd0000000000c */
[----:B---3--:R-:W-:-:S11]  /*0320*/  @!P0 DADD R2, R2, R14 ;  /* 0x0000000002028229 */ /* 0x008fd6000000000e */
.L_x_3:
[----:B------:R-:W-:Y:S05]  /*0330*/  BSYNC.RECONVERGENT B1 ;  /* 0x0000000000017941 */ /* 0x000fea0003800200 */
.L_x_2:
[----:B------:R-:W-:-:S05]  /*0340*/  IMAD.IADD R7, R10, 0x1, R7 ;  /* 0x000000010a077824 */ /* 0x000fca00078e0207 */
[----:B------:R-:W-:-:S13]  /*0350*/  ISETP.GE.U32.AND P0, PT, R7, R4, PT ;  /* 0x000000040700720c */ /* 0x000fda0003f06070 */
[----:B------:R-:W-:Y:S05]  /*0360*/  @!P0 BRA `(.L_x_4) ;  /* 0xfffffffc00748947 */ /* 0x000fea000383ffff */
.L_x_1:
[----:B------:R-:W-:Y:S05]  /*0370*/  BSYNC.RECONVERGENT B0 ;  /* 0x0000000000007941 */ /* 0x000fea0003800200 */
.L_x_0:
[----:B------:R-:W1:Y:S01]  /*0380*/  S2UR UR5, SR_CgaCtaId ;  /* 0x00000000000579c3 */ /* 0x000e620000008800 */
[----:B------:R-:W-:Y:S01]  /*0390*/  UMOV UR4, 0x400 ;  /* 0x0000040000047882 */ /* 0x000fe20000000000 */
[----:B------:R-:W-:Y:S01]  /*03a0*/  ISETP.GE.U32.AND P0, PT, R6, 0x200, PT ;  /* 0x000002000600780c */ /* 0x000fe20003f06070 */
[----:B-1----:R-:W-:-:S06]  /*03b0*/  ULEA UR4, UR5, UR4, 0x18 ;  /* 0x0000000405047291 */ /* 0x002fcc000f8ec0ff */
[----:B------:R-:W-:-:S05]  /*03c0*/  LEA R11, R5, UR4, 0x3 ;  /* 0x00000004050b7c11 */ /* 0x000fca000f8e18ff */
[----:B------:R1:W-:Y:S01]  /*03d0*/  STS.64 [R11], R2 ;  /* 0x000000020b007388 */ /* 0x0003e20000000a00 */
[----:B------:R-:W-:Y:S06]  /*03e0*/  BAR.SYNC.DEFER_BLOCKING 0x0 ;  /* 0x0000000000007b1d */ /* 0x000fec0000010000 */
[----:B------:R-:W-:Y:S05]  /*03f0*/  @!P0 BRA `(.L_x_5) ;  /* 0x0000000000188947 */ /* 0x000fea0003800000 */
[----:B------:R-:W-:-:S13]  /*0400*/  ISETP.GT.U32.AND P0, PT, R5, 0xff, PT ;  /* 0x000000ff0500780c */ /* 0x000fda0003f04070 */
[----:B0-----:R-:W1:Y:S02]  /*0410*/  @!P0 LDS.64 R8, [R11+0x800] ;  /* 0x000800000b088984 */ /* 0x001e640000000a00 */
[----:B-1----:R-:W-:-:S07]  /*0420*/  @!P0 DADD R2, R2, R8 ;  /* 0x0000000002028229 */ /* 0x002fce0000000008 */
[----:B------:R2:W-:Y:S01]  /*0430*/  @!P0 STS.64 [R11], R2 ;  /* 0x000000020b008388 */ /* 0x0005e20000000a00 */
[----:B------:R-:W-:Y:S06]  /*0440*/  BAR.SYNC.DEFER_BLOCKING 0x0 ;  /* 0x0000000000007b1d */ /* 0x000fec0000010000 */
[----:B------:R-:W-:Y:S05]  /*0450*/  BRA `(.L_x_6) ;  /* 0x0000000000087947 */ /* 0x000fea0003800000 */
.L_x_5:
[----:B------:R-:W-:-:S13]  /*0460*/  ISETP.GE.U32.AND P0, PT, R6, 0x100, PT ;  /* 0x000001000600780c */ /* 0x000fda0003f06070 */
[----:B------:R-:W-:Y:S05]  /*0470*/  @!P0 BRA `(.L_x_7) ;  /* 0x0000000000188947 */ /* 0x000fea0003800000 */
.L_x_6:
[----:B------:R-:W-:-:S13]  /*0480*/  ISETP.GT.U32.AND P0, PT, R5, 0x7f, PT ;  /* 0x0000007f0500780c */ /* 0x000fda0003f04070 */
[----:B0-----:R-:W1:Y:S02]  /*0490*/  @!P0 LDS.64 R8, [R11+0x400] ;  /* 0x000400000b088984 */ /* 0x001e640000000a00 */
[----:B-12---:R-:W-:-:S07]  /*04a0*/  @!P0 DADD R2, R2, R8 ;  /* 0x0000000002028229 */ /* 0x006fce0000000008 */
[----:B------:R2:W-:Y:S01]  /*04b0*/  @!P0 STS.64 [R11], R2 ;  /* 0x000000020b008388 */ /* 0x0005e20000000a00 */
[----:B------:R-:W-:Y:S06]  /*04c0*/  BAR.SYNC.DEFER_BLOCKING 0x0 ;  /* 0x0000000000007b1d */ /* 0x000fec0000010000 */
[----:B------:R-:W-:Y:S05]  /*04d0*/  BRA `(.L_x_8) ;  /* 0x0000000000087947 */ /* 0x000fea0003800000 */
.L_x_7:
[----:B------:R-:W-:-:S13]  /*04e0*/  ISETP.GE.U32.AND P0, PT, R6, 0x80, PT ;  /* 0x000000800600780c */ /* 0x000fda0003f06070 */
[----:B------:R-:W-:Y:S05]  /*04f0*/  @!P0 BRA `(.L_x_9) ;  /* 0x0000000000148947 */ /* 0x000fea0003800000 */
.L_x_8:
[----:B------:R-:W-:-:S13]  /*0500*/  ISETP.GT.U32.AND P0, PT, R5, 0x3f, PT ;  /* 0x0000003f0500780c */ /* 0x000fda0003f04070 */
[----:B0-----:R-:W1:Y:S02]  /*0510*/  @!P0 LDS.64 R8, [R11+0x200] ;  /* 0x000200000b088984 */ /* 0x001e640000000a00 */
[----:B-12---:R-:W-:-:S07]  /*0520*/  @!P0 DADD R2, R2, R8 ;  /* 0x0000000002028229 */ /* 0x006fce0000000008 */
[----:B------:R2:W-:Y:S01]  /*0530*/  @!P0 STS.64 [R11], R2 ;  /* 0x000000020b008388 */ /* 0x0005e20000000a00 */
[----:B------:R-:W-:Y:S06]  /*0540*/  BAR.SYNC.DEFER_BLOCKING 0x0 ;  /* 0x0000000000007b1d */ /* 0x000fec0000010000 */
.L_x_9:
[----:B------:R-:W-:-:S13]  /*0550*/  ISETP.GT.U32.AND P0, PT, R5, 0x1f, PT ;  /* 0x0000001f0500780c */ /* 0x000fda0003f04070 */
[----:B------:R-:W-:Y:S05]  /*0560*/  @P0 EXIT ;  /* 0x000000000000094d */ /* 0x000fea0003800000 */
[----:B------:R-:W-:-:S13]  /*0570*/  ISETP.GE.U32.AND P0, PT, R6, 0x40, PT ;  /* 0x000000400600780c */ /* 0x000fda0003f06070 */
[----:B0-----:R-:W1:Y:S02]  /*0580*/  @P0 LDS.64 R8, [R11+0x100] ;  /* 0x000100000b080984 */ /* 0x001e640000000a00 */
[----:B-12---:R-:W-:-:S07]  /*0590*/  @P0 DADD R2, R2, R8 ;  /* 0x0000000002020229 */ /* 0x006fce0000000008 */
[----:B------:R0:W-:Y:S01]  /*05a0*/  @P0 STS.64 [R11], R2 ;  /* 0x000000020b000388 */ /* 0x0001e20000000a00 */
[----:B------:R-:W-:Y:S05]  /*05b0*/  @P0 BRA `(.L_x_10) ;  /* 0x0000000000080947 */ /* 0x000fea0003800000 */
[----:B------:R-:W-:-:S13]  /*05c0*/  ISETP.GE.U32.AND P0, PT, R6, 0x20, PT ;  /* 0x000000200600780c */ /* 0x000fda0003f06070 */
[----:B------:R-:W-:Y:S05]  /*05d0*/  @!P0 BRA `(.L_x_11) ;  /* 0x0000000000108947 */ /* 0x000fea0003800000 */
.L_x_10:
[----:B------:R-:W0:Y:S02]  /*05e0*/  LDS.64 R6, [R11+0x80] ;  /* 0x000080000b067984 */ /* 0x000e240000000a00 */
[----:B0-----:R-:W-:-:S07]  /*05f0*/  DADD R2, R6, R2 ;  /* 0x0000000006027229 */ /* 0x001fce0000000002 */
[----:B------:R1:W-:Y:S01]  /*0600*/  STS.64 [R11], R2 ;  /* 0x000000020b007388 */ /* 0x0003e20000000a00 */
[----:B------:R-:W-:Y:S05]  /*0610*/  BRA `(.L_x_12) ;  /* 0x0000000000087947 */ /* 0x000fea0003800000 */
.L_x_11:
[----:B------:R-:W-:-:S13]  /*0620*/  ISETP.GE.U32.AND P0, PT, R6, 0x10, PT ;  /* 0x000000100600780c */ /* 0x000fda0003f06070 */
[----:B------:R-:W-:Y:S05]  /*0630*/  @!P0 BRA `(.L_x_13) ;  /* 0x0000000000108947 */ /* 0x000fea0003800000 */
.L_x_12:
[----:B------:R-:W0:Y:S02]  /*0640*/  LDS.64 R6, [R11+0x40] ;  /* 0x000040000b067984 */ /* 0x000e240000000a00 */
[----:B01----:R-:W-:-:S07]  /*0650*/  DADD R2, R6, R2 ;  /* 0x0000000006027229 */ /* 0x003fce0000000002 */
[----:B------:R1:W-:Y:S01]  /*0660*/  STS.64 [R11], R2 ;  /* 0x000000020b007388 */ /* 0x0003e20000000a00 */
[----:B------:R-:W-:Y:S05]  /*0670*/  BRA `(.L_x_14) ;  /* 0x0000000000087947 */ /* 0x000fea0003800000 */
.L_x_13:
[----:B------:R-:W-:-:S13]  /*0680*/  ISETP.GE.U32.AND P0, PT, R6, 0x8, PT ;  /* 0x000000080600780c */ /* 0x000fda0003f06070 */
[----:B------:R-:W-:Y:S05]  /*0690*/  @!P0 BRA `(.L_x_15) ;  /* 0x0000000000108947 */ /* 0x000fea0003800000 */
.L_x_14:
[----:B------:R-:W0:Y:S02]  /*06a0*/  LDS.64 R6, [R11+0x20] ;  /* 0x000020000b067984 */ /* 0x000e240000000a00 */
[----:B01----:R-:W-:-:S07]  /*06b0*/  DADD R2, R6, R2 ;  /* 0x0000000006027229 */ /* 0x003fce0000000002 */
[----:B------:R1:W-:Y:S01]  /*06c0*/  STS.64 [R11], R2 ;  /* 0x000000020b007388 */ /* 0x0003e20000000a00 */
[----:B------:R-:W-:Y:S05]  /*06d0*/  BRA `(.L_x_16) ;  /* 0x0000000000087947 */ /* 0x000fea0003800000 */
.L_x_15:
[----:B------:R-:W-:-:S13]  /*06e0*/  ISETP.GE.U32.AND P0, PT, R6, 0x4, PT ;  /* 0x000000040600780c */ /* 0x000fda0003f06070 */
[----:B------:R-:W-:Y:S05]  /*06f0*/  @!P0 BRA `(.L_x_17) ;  /* 0x0000000000108947 */ /* 0x000fea0003800000 */
.L_x_16:
[----:B------:R-:W0:Y:S02]  /*0700*/  LDS.64 R6, [R11+0x10] ;  /* 0x000010000b067984 */ /* 0x000e240000000a00 */
[----:B01----:R-:W-:-:S07]  /*0710*/  DADD R2, R6, R2 ;  /* 0x0000000006027229 */ /* 0x003fce0000000002 */
[----:B------:R1:W-:Y:S01]  /*0720*/  STS.64 [R11], R2 ;  /* 0x000000020b007388 */ /* 0x0003e20000000a00 */
[----:B------:R-:W-:Y:S05]  /*0730*/  BRA `(.L_x_18) ;  /* 0x0000000000087947 */ /* 0x000fea0003800000 */
.L_x_17:
[----:B------:R-:W-:-:S13]  /*0740*/  ISETP.GE.U32.AND P0, PT, R6, 0x2, PT ;  /* 0x000000020600780c */ /* 0x000fda0003f06070 */
[----:B------:R-:W-:Y:S05]  /*0750*/  @!P0 BRA `(.L_x_19) ;  /* 0x00000000000c8947 */ /* 0x000fea0003800000 */
.L_x_18:
[----:B------:R-:W2:Y:S02]  /*0760*/  LDS.64 R6, [R11+0x8] ;  /* 0x000008000b067984 */ /* 0x000ea40000000a00 */
[----:B--2---:R-:W-:-:S07]  /*0770*/  DADD R6, R6, R2 ;  /* 0x0000000006067229 */ /* 0x004fce0000000002 */
[----:B------:R2:W-:Y:S04]  /*0780*/  STS.64 [R11], R6 ;  /* 0x000000060b007388 */ /* 0x0005e80000000a00 */
.L_x_19:
[----:B------:R-:W-:-:S13]  /*0790*/  ISETP.NE.AND P0, PT, R5, RZ, PT ;  /* 0x000000ff0500720c */ /* 0x000fda0003f05270 */
[----:B------:R-:W-:Y:S05]  /*07a0*/  @P0 EXIT ;  /* 0x000000000000094d */ /* 0x000fea0003800000 */
[----:B------:R-:W3:Y:S01]  /*07b0*/  I2F.F64 R4, R4 ;  /* 0x0000000400047312 */ /* 0x000ee20000201c00 */
[----:B01----:R-:W-:Y:S01]  /*07c0*/  IMAD.MOV.U32 R2, RZ, RZ, 0x1 ;  /* 0x00000001ff027424 */ /* 0x003fe200078e00ff */
[----:B--2---:R-:W0:Y:S01]  /*07d0*/  LDS.64 R6, [UR4] ;  /* 0x00000004ff067984 */ /* 0x004e220008000a00 */
[----:B------:R-:W-:Y:S05]  /*07e0*/  BSSY.RECONVERGENT B0, `(.L_x_20) ;  /* 0x0000010000007945 */ /* 0x000fea0003800200 */
[----:B---3--:R-:W1:Y:S02]  /*07f0*/  MUFU.RCP64H R3, R5 ;  /* 0x0000000500037308 */ /* 0x008e640000001800 */
[----:B-1----:R-:W-:-:S08]  /*0800*/  DFMA R8, -R4, R2, 1 ;  /* 0x3ff000000408742b */ /* 0x002fd00000000102 */
[----:B------:R-:W-:Y:S01]  /*0810*/  DFMA R8, R8, R8, R8 ;  /* 0x000000080808722b */ /* 0x000fe20000000008 */
[----:B0-----:R-:W-:-:S07]  /*0820*/  FSETP.GEU.AND P1, PT, |R7|, 6.5827683646048100446e-37, PT ;  /* 0x036000000700780b */ /* 0x001fce0003f2e200 */
[----:B------:R-:W-:-:S08]  /*0830*/  DFMA R8, R2, R8, R2 ;  /* 0x000000080208722b */ /* 0x000fd00000000002 */
[----:B------:R-:W-:-:S08]  /*0840*/  DFMA R2, -R4, R8, 1 ;  /* 0x3ff000000402742b */ /* 0x000fd00000000108 */
[----:B------:R-:W-:-:S08]  /*0850*/  DFMA R2, R8, R2, R8 ;  /* 0x000000020802722b */ /* 0x000fd00000000008 */
[----:B------:R-:W-:-:S08]  /*0860*/  DMUL R8, R6, R2 ;  /* 0x0000000206087228 */ /* 0x000fd00000000000 */
[----:B------:R-:W-:-:S08]  /*0870*/  DFMA R10, -R4, R8, R6 ;  /* 0x00000008040a722b */ /* 0x000fd00000000106 */
[----:B------:R-:W-:-:S10]  /*0880*/  DFMA R2, R2, R10, R8 ;  /* 0x0000000a0202722b */ /* 0x000fd40000000008 */
[----:B------:R-:W-:-:S05]  /*0890*/  FFMA R8, RZ, R5, R3 ;  /* 0x00000005ff087223 */ /* 0x000fca0000000003 */
[----:B------:R-:W-:-:S13]  /*08a0*/  FSETP.GT.AND P0, PT, |R8|, 1.469367938527859385e-39, PT ;  /* 0x001000000800780b */ /* 0x000fda0003f04200 */
[----:B------:R-:W-:Y:S05]  /*08b0*/  @P0 BRA P1, `(.L_x_21) ;  /* 0x0000000000080947 */ /* 0x000fea0000800000 */
[----:B------:R-:W-:-:S07]  /*08c0*/  MOV R10, 0x8e0 ;  /* 0x000008e0000a7802 */ /* 0x000fce0000000f00 */
[----:B------:R-:W-:Y:S05]  /*08d0*/  CALL.REL.NOINC `($__internal_0_$__cuda_sm20_div_rn_f64_full) ;  /* 0x0000000000147944 */ /* 0x000fea0003c00000 */
.L_x_21:
[----:B------:R-:W-:Y:S05]  /*08e0*/  BSYNC.RECONVERGENT B0 ;  /* 0x0000000000007941 */ /* 0x000fea0003800200 */
.L_x_20:
[----:B------:R-:W0:Y:S02]  /*08f0*/  LDC.64 R4, c[0x0][0x398] ;  /* 0x0000e600ff047b82 */ /* 0x000e240000000a00 */
[----:B0-----:R-:W-:-:S05]  /*0900*/  IMAD.WIDE.U32 R4, R0, 0x8, R4 ;  /* 0x0000000800047825 */ /* 0x001fca00078e0004 */
[----:B------:R-:W-:Y:S01]  /*0910*/  STG.E.64 desc[UR6][R4.64], R2 ;  /* 0x0000000204007986 */ /* 0x000fe2000c101b06 */
[----:B------:R-:W-:Y:S05]  /*0920*/  EXIT ;  /* 0x000000000000794d */ /* 0x000fea0003800000 */
        .weak           $__internal_0_$__cuda_sm20_div_rn_f64_full
        .type           $__internal_0_$__cuda_sm20_div_rn_f64_full,@function
        .size           $__internal_0_$__cuda_sm20_div_rn_f64_full,(.L_x_29 - $__internal_0_$__cuda_sm20_div_rn_f64_full)
$__internal_0_$__cuda_sm20_div_rn_f64_full:
[C---:B------:R-:W-:Y:S01]  /*0930*/  FSETP.GEU.AND P0, PT, |R5|.reuse, 1.469367938527859385e-39, PT ;  /* 0x001000000500780b */ /* 0x040fe20003f0e200 */
[----:B------:R-:W-:Y:S01]  /*0940*/  IMAD.MOV.U32 R8, RZ, RZ, 0x1 ;  /* 0x00000001ff087424 */ /* 0x000fe200078e00ff */
[C---:B------:R-:W-:Y:S01]  /*0950*/  LOP3.LUT R2, R5.reuse, 0x800fffff, RZ, 0xc0, !PT ;  /* 0x800fffff05027812 */ /* 0x040fe200078ec0ff */
[----:B------:R-:W-:Y:S01]  /*0960*/  IMAD.MOV.U32 R11, RZ, RZ, 0x1ca00000 ;  /* 0x1ca00000ff0b7424 */ /* 0x000fe200078e00ff */
[----:B------:R-:W-:Y:S02]  /*0970*/  LOP3.LUT R15, R5, 0x7ff00000, RZ, 0xc0, !PT ;  /* 0x7ff00000050f7812 */ /* 0x000fe400078ec0ff */
[----:B------:R-:W-:Y:S01]  /*0980*/  LOP3.LUT R3, R2, 0x3ff00000, RZ, 0xfc, !PT ;  /* 0x3ff0000002037812 */ /* 0x000fe200078efcff */
[----:B------:R-:W-:Y:S01]  /*0990*/  IMAD.MOV.U32 R2, RZ, RZ, R4 ;  /* 0x000000ffff027224 */ /* 0x000fe200078e0004 */
[----:B------:R-:W-:-:S04]  /*09a0*/  LOP3.LUT R14, R7, 0x7ff00000, RZ, 0xc0, !PT ;  /* 0x7ff00000070e7812 */ /* 0x000fc800078ec0ff */
[----:B------:R-:W-:Y:S01]  /*09b0*/  ISETP.GE.U32.AND P1, PT, R14, R15, PT ;  /* 0x0000000f0e00720c */ /* 0x000fe20003f26070 */
[----:B------:R-:W-:Y:S01]  /*09c0*/  @!P0 DMUL R2, R4, 8.98846567431157953865e+307 ;  /* 0x7fe0000004028828 */ /* 0x000fe20000000000 */
[----:B------:R-:W-:-:S05]  /*09d0*/  IMAD.MOV.U32 R21, RZ, RZ, R14 ;  /* 0x000000ffff157224 */ /* 0x000fca00078e000e */
[----:B------:R-:W0:Y:S02]  /*09e0*/  MUFU.RCP64H R9, R3 ;  /* 0x0000000300097308 */ /* 0x000e240000001800 */
[----:B0-----:R-:W-:-:S08]  /*09f0*/  DFMA R12, R8, -R2, 1 ;  /* 0x3ff00000080c742b */ /* 0x001fd00000000802 */
[----:B------:R-:W-:-:S08]  /*0a00*/  DFMA R12, R12, R12, R12 ;  /* 0x0000000c0c0c722b */ /* 0x000fd0000000000c */
[----:B------:R-:W-:Y:S01]  /*0a10*/  DFMA R12, R8, R12, R8 ;  /* 0x0000000c080c722b */ /* 0x000fe20000000008 */
[----:B------:R-:W-:Y:S01]  /*0a20*/  SEL R9, R11, 0x63400000, !P1 ;  /* 0x634000000b097807 */ /* 0x000fe20004800000 */
[----:B------:R-:W-:Y:S01]  /*0a30*/  IMAD.MOV.U32 R8, RZ, RZ, R6 ;  /* 0x000000ffff087224 */ /* 0x000fe200078e0006 */
[----:B------:R-:W-:Y:S02]  /*0a40*/  FSETP.GEU.AND P1, PT, |R7|, 1.469367938527859385e-39, PT ;  /* 0x001000000700780b */ /* 0x000fe40003f2e200 */
[----:B------:R-:W-:-:S03]  /*0a50*/  LOP3.LUT R9, R9, 0x800fffff, R7, 0xf8, !PT ;  /* 0x800fffff09097812 */ /* 0x000fc600078ef807 */
[----:B------:R-:W-:-:S08]  /*0a60*/  DFMA R16, R12, -R2, 1 ;  /* 0x3ff000000c10742b */ /* 0x000fd00000000802 */
[----:B------:R-:W-:Y:S01]  /*0a70*/  DFMA R12, R12, R16, R12 ;  /* 0x000000100c0c722b */ /* 0x000fe2000000000c */
[----:B------:R-:W-:Y:S10]  /*0a80*/  @P1 BRA `(.L_x_22) ;  /* 0x0000000000201947 */ /* 0x000ff40003800000 */
[----:B------:R-:W-:Y:S01]  /*0a90*/  LOP3.LUT R17, R5, 0x7ff00000, RZ, 0xc0, !PT ;  /* 0x7ff0000005117812 */ /* 0x000fe200078ec0ff */
[----:B------:R-:W-:-:S03]  /*0aa0*/  IMAD.MOV.U32 R16, RZ, RZ, RZ ;  /* 0x000000ffff107224 */ /* 0x000fc600078e00ff */
[----:B------:R-:W-:-:S04]  /*0ab0*/  ISETP.GE.U32.AND P1, PT, R14, R17, PT ;  /* 0x000000110e00720c */ /* 0x000fc80003f26070 */
[----:B------:R-:W-:-:S04]  /*0ac0*/  SEL R17, R11, 0x63400000, !P1 ;  /* 0x634000000b117807 */ /* 0x000fc80004800000 */
[----:B------:R-:W-:-:S04]  /*0ad0*/  LOP3.LUT R17, R17, 0x80000000, R7, 0xf8, !PT ;  /* 0x8000000011117812 */ /* 0x000fc800078ef807 */
[----:B------:R-:W-:-:S06]  /*0ae0*/  LOP3.LUT R17, R17, 0x100000, RZ, 0xfc, !PT ;  /* 0x0010000011117812 */ /* 0x000fcc00078efcff */
[----:B------:R-:W-:-:S10]  /*0af0*/  DFMA R8, R8, 2, -R16 ;  /* 0x400000000808782b */ /* 0x000fd40000000810 */
[----:B------:R-:W-:-:S07]  /*0b00*/  LOP3.LUT R21, R9, 0x7ff00000, RZ, 0xc0, !PT ;  /* 0x7ff0000009157812 */ /* 0x000fce00078ec0ff */
.L_x_22:
[----:B------:R-:W-:Y:S01]  /*0b10*/  IMAD.MOV.U32 R20, RZ, RZ, R15 ;  /* 0x000000ffff147224 */ /* 0x000fe200078e000f */
[----:B------:R-:W-:Y:S01]  /*0b20*/  @!P0 LOP3.LUT R20, R3, 0x7ff00000, RZ, 0xc0, !PT ;  /* 0x7ff0000003148812 */ /* 0x000fe200078ec0ff */
[----:B------:R-:W-:Y:S01]  /*0b30*/  VIADD R15, R21, 0xffffffff ;  /* 0xffffffff150f7836 */ /* 0x000fe20000000000 */
[----:B------:R-:W-:Y:S01]  /*0b40*/  DMUL R16, R12, R8 ;  /* 0x000000080c107228 */ /* 0x000fe20000000000 */
[----:B------:R-:W-:Y:S02]  /*0b50*/  BSSY.RECONVERGENT B1, `(.L_x_23) ;  /* 0x0000037000017945 */ /* 0x000fe40003800200 */
[----:B------:R-:W-:Y:S01]  /*0b60*/  VIADD R22, R20, 0xffffffff ;  /* 0xffffffff14167836 */ /* 0x000fe20000000000 */
[----:B------:R-:W-:-:S04]  /*0b70*/  ISETP.GT.U32.AND P0, PT, R15, 0x7feffffe, PT ;  /* 0x7feffffe0f00780c */ /* 0x000fc80003f04070 */
[----:B------:R-:W-:Y:S01]  /*0b80*/  ISETP.GT.U32.OR P0, PT, R22, 0x7feffffe, P0 ;  /* 0x7feffffe1600780c */ /* 0x000fe20000704470 */
[----:B------:R-:W-:-:S08]  /*0b90*/  DFMA R18, R16, -R2, R8 ;  /* 0x800000021012722b */ /* 0x000fd00000000008 */
[----:B------:R-:W-:-:S04]  /*0ba0*/  DFMA R12, R12, R18, R16 ;  /* 0x000000120c0c722b */ /* 0x000fc80000000010 */
[----:B------:R-:W-:Y:S07]  /*0bb0*/  @P0 BRA `(.L_x_24) ;  /* 0x00000000006c0947 */ /* 0x000fee0003800000 */
[----:B------:R-:W-:-:S04]  /*0bc0*/  LOP3.LUT R7, R5, 0x7ff00000, RZ, 0xc0, !PT ;  /* 0x7ff0000005077812 */ /* 0x000fc800078ec0ff */
[CC--:B------:R-:W-:Y:S02]  /*0bd0*/  VIADDMNMX R6, R14.reuse, -R7.reuse, 0xb9600000, !PT ;  /* 0xb96000000e067446 */ /* 0x0c0fe40007800907 */
[----:B------:R-:W-:Y:S02]  /*0be0*/  ISETP.GE.U32.AND P0, PT, R14, R7, PT ;  /* 0x000000070e00720c */ /* 0x000fe40003f06070 */
[----:B------:R-:W-:Y:S02]  /*0bf0*/  VIMNMX R6, PT, PT, R6, 0x46a00000, PT ;  /* 0x46a0000006067848 */ /* 0x000fe40003fe0100 */
[----:B------:R-:W-:-:S05]  /*0c00*/  SEL R11, R11, 0x63400000, !P0 ;  /* 0x634000000b0b7807 */ /* 0x000fca0004000000 */
[----:B------:R-:W-:Y:S02]  /*0c10*/  IMAD.IADD R11, R6, 0x1, -R11 ;  /* 0x00000001060b7824 */ /* 0x000fe400078e0a0b */
[----:B------:R-:W-:Y:S02]  /*0c20*/  IMAD.MOV.U32 R6, RZ, RZ, RZ ;  /* 0x000000ffff067224 */ /* 0x000fe400078e00ff */
[----:B------:R-:W-:-:S06]  /*0c30*/  VIADD R7, R11, 0x7fe00000 ;  /* 0x7fe000000b077836 */ /* 0x000fcc0000000000 */
[----:B------:R-:W-:-:S10]  /*0c40*/  DMUL R14, R12, R6 ;  /* 0x000000060c0e7228 */ /* 0x000fd40000000000 */
[----:B------:R-:W-:-:S13]  /*0c50*/  FSETP.GTU.AND P0, PT, |R15|, 1.469367938527859385e-39, PT ;  /* 0x001000000f00780b */ /* 0x000fda0003f0c200 */
[----:B------:R-:W-:Y:S05]  /*0c60*/  @P0 BRA `(.L_x_25) ;  /* 0x0000000000940947 */ /* 0x000fea0003800000 */
[----:B------:R-:W-:Y:S01]  /*0c70*/  DFMA R2, R12, -R2, R8 ;  /* 0x800000020c02722b */ /* 0x000fe20000000008 */
[----:B------:R-:W-:-:S09]  /*0c80*/  IMAD.MOV.U32 R6, RZ, RZ, RZ ;  /* 0x000000ffff067224 */ /* 0x000fd200078e00ff */
[C---:B------:R-:W-:Y:S02]  /*0c90*/  FSETP.NEU.AND P0, PT, R3.reuse, RZ, PT ;  /* 0x000000ff0300720b */ /* 0x040fe40003f0d000 */
[----:B------:R-:W-:-:S04]  /*0ca0*/  LOP3.LUT R5, R3, 0x80000000, R5, 0x48, !PT ;  /* 0x8000000003057812 */ /* 0x000fc800078e4805 */
[----:B------:R-:W-:-:S07]  /*0cb0*/  LOP3.LUT R7, R5, R7, RZ, 0xfc, !PT ;  /* 0x0000000705077212 */ /* 0x000fce00078efcff */
[----:B------:R-:W-:Y:S05]  /*0cc0*/  @!P0 BRA `(.L_x_25) ;  /* 0x00000000007c8947 */ /* 0x000fea0003800000 */
[----:B------:R-:W-:Y:S01]  /*0cd0*/  IMAD.MOV R3, RZ, RZ, -R11 ;  /* 0x000000ffff037224 */ /* 0x000fe200078e0a0b */
[----:B------:R-:W-:Y:S01]  /*0ce0*/  DMUL.RP R6, R12, R6 ;  /* 0x000000060c067228 */ /* 0x000fe20000008000 */
[----:B------:R-:W-:Y:S01]  /*0cf0*/  IMAD.MOV.U32 R2, RZ, RZ, RZ ;  /* 0x000000ffff027224 */ /* 0x000fe200078e00ff */
[----:B------:R-:W-:-:S05]  /*0d00*/  IADD3 R11, PT, PT, -R11, -0x43300000, RZ ;  /* 0xbcd000000b0b7810 */ /* 0x000fca0007ffe1ff */
[----:B------:R-:W-:-:S03]  /*0d10*/  DFMA R2, R14, -R2, R12 ;  /* 0x800000020e02722b */ /* 0x000fc6000000000c */
[----:B------:R-:W-:-:S07]  /*0d20*/  LOP3.LUT R5, R7, R5, RZ, 0x3c, !PT ;  /* 0x0000000507057212 */ /* 0x000fce00078e3cff */
[----:B------:R-:W-:-:S04]  /*0d30*/  FSETP.NEU.AND P0, PT, |R3|, R11, PT ;  /* 0x0000000b0300720b */ /* 0x000fc80003f0d200 */
[----:B------:R-:W-:Y:S02]  /*0d40*/  FSEL R14, R6, R14, !P0 ;  /* 0x0000000e060e7208 */ /* 0x000fe40004000000 */
[----:B------:R-:W-:Y:S01]  /*0d50*/  FSEL R15, R5, R15, !P0 ;  /* 0x0000000f050f7208 */ /* 0x000fe20004000000 */
[----:B------:R-:W-:Y:S06]  /*0d60*/  BRA `(.L_x_25) ;  /* 0x0000000000547947 */ /* 0x000fec0003800000 */
.L_x_24:
[----:B------:R-:W-:-:S14]  /*0d70*/  DSETP.NAN.AND P0, PT, R6, R6, PT ;  /* 0x000000060600722a */ /* 0x000fdc0003f08000 */
[----:B------:R-:W-:Y:S05]  /*0d80*/  @P0 BRA `(.L_x_26) ;  /* 0x0000000000440947 */ /* 0x000fea0003800000 */
[----:B------:R-:W-:-:S14]  /*0d90*/  DSETP.NAN.AND P0, PT, R4, R4, PT ;  /* 0x000000040400722a */ /* 0x000fdc0003f08000 */
[----:B------:R-:W-:Y:S05]  /*0da0*/  @P0 BRA `(.L_x_27) ;  /* 0x0000000000300947 */ /* 0x000fea0003800000 */
[----:B------:R-:W-:Y:S01]  /*0db0*/  ISETP.NE.AND P0, PT, R21, R20, PT ;  /* 0x000000141500720c */ /* 0x000fe20003f05270 */
[----:B------:R-:W-:Y:S02]  /*0dc0*/  IMAD.MOV.U32 R14, RZ, RZ, 0x0 ;  /* 0x00000000ff0e7424 */ /* 0x000fe400078e00ff */
[----:B------:R-:W-:-:S10]  /*0dd0*/  IMAD.MOV.U32 R15, RZ, RZ, -0x80000 ;  /* 0xfff80000ff0f7424 */ /* 0x000fd400078e00ff */
[----:B------:R-:W-:Y:S05]  /*0de0*/  @!P0 BRA `(.L_x_25) ;  /* 0x0000000000348947 */ /* 0x000fea0003800000 */
[----:B------:R-:W-:Y:S02]  /*0df0*/  ISETP.NE.AND P0, PT, R21, 0x7ff00000, PT ;  /* 0x7ff000001500780c */ /* 0x000fe40003f05270 */
[----:B------:R-:W-:Y:S02]  /*0e00*/  LOP3.LUT R15, R7, 0x80000000, R5, 0x48, !PT ;  /* 0x80000000070f7812 */ /* 0x000fe400078e4805 */
[----:B------:R-:W-:-:S13]  /*0e10*/  ISETP.EQ.OR P0, PT, R20, RZ, !P0 ;  /* 0x000000ff1400720c */ /* 0x000fda0004702670 */
[----:B------:R-:W-:Y:S01]  /*0e20*/  @P0 LOP3.LUT R2, R15, 0x7ff00000, RZ, 0xfc, !PT ;  /* 0x7ff000000f020812 */ /* 0x000fe200078efcff */
[----:B------:R-:W-:Y:S02]  /*0e30*/  @!P0 IMAD.MOV.U32 R14, RZ, RZ, RZ ;  /* 0x000000ffff0e8224 */ /* 0x000fe400078e00ff */
[----:B------:R-:W-:Y:S02]  /*0e40*/  @P0 IMAD.MOV.U32 R14, RZ, RZ, RZ ;  /* 0x000000ffff0e0224 */ /* 0x000fe400078e00ff */
[----:B------:R-:W-:Y:S01]  /*0e50*/  @P0 IMAD.MOV.U32 R15, RZ, RZ, R2 ;  /* 0x000000ffff0f0224 */ /* 0x000fe200078e0002 */
[----:B------:R-:W-:Y:S06]  /*0e60*/  BRA `(.L_x_25) ;  /* 0x0000000000147947 */ /* 0x000fec0003800000 */
.L_x_27:
[----:B------:R-:W-:Y:S01]  /*0e70*/  LOP3.LUT R15, R5, 0x80000, RZ, 0xfc, !PT ;  /* 0x00080000050f7812 */ /* 0x000fe200078efcff */
[----:B------:R-:W-:Y:S01]  /*0e80*/  IMAD.MOV.U32 R14, RZ, RZ, R4 ;  /* 0x000000ffff0e7224 */ /* 0x000fe200078e0004 */
[----:B------:R-:W-:Y:S06]  /*0e90*/  BRA `(.L_x_25) ;  /* 0x0000000000087947 */ /* 0x000fec0003800000 */
.L_x_26:
[----:B------:R-:W-:Y:S01]  /*0ea0*/  LOP3.LUT R15, R7, 0x80000, RZ, 0xfc, !PT ;  /* 0x00080000070f7812 */ /* 0x000fe200078efcff */
[----:B------:R-:W-:-:S07]  /*0eb0*/  IMAD.MOV.U32 R14, RZ, RZ, R6 ;  /* 0x000000ffff0e7224 */ /* 0x000fce00078e0006 */
.L_x_25:
[----:B------:R-:W-:Y:S05]  /*0ec0*/  BSYNC.RECONVERGENT B1 ;  /* 0x0000000000017941 */ /* 0x000fea0003800200 */
.L_x_23:
[----:B------:R-:W-:Y:S02]  /*0ed0*/  IMAD.MOV.U32 R11, RZ, RZ, 0x0 ;  /* 0x00000000ff0b7424 */ /* 0x000fe400078e00ff */
[----:B------:R-:W-:Y:S02]  /*0ee0*/  IMAD.MOV.U32 R2, RZ, RZ, R14 ;  /* 0x000000ffff027224 */ /* 0x000fe400078e000e */
[----:B------:R-:W-:Y:S01]  /*0ef0*/  IMAD.MOV.U32 R3, RZ, RZ, R15 ;  /* 0x000000ffff037224 */ /* 0x000fe200078e000f */
[----:B------:R-:W-:Y:S06]  /*0f00*/  RET.REL.NODEC R10 `(mean_strided_double) ;  /* 0xfffffff00a3c7950 */ /* 0x000fec0003c3ffff */
.L_x_28:
[----:B------:R-:W-:-:S00]  /*0f10*/  BRA `(.L_x_28) ;  /* 0xfffffffc00fc7947 */ /* 0x000fc0000383ffff */
[----:B------:R-:W-:-:S00]  /*0f20*/  NOP ;  /* 0x0000000000007918 */ /* 0x000fc00000000000 */
        /* <DEDUP_REMOVED lines=13> */
.L_x_29:


//--------------------- .nv.shared.mean_strided_double --------------------------
	.section	.nv.shared.mean_strided_double,"aw",@nobits
	.sectionflags	@""
	.align	16
	.zero		1024


//--------------------- .nv.shared.reserved.0     --------------------------
	.section	.nv.shared.reserved.0,"aw",@nobits
	.weak		__nv_reservedSMEM_offset_0_alias
	.size		__nv_reservedSMEM_offset_0_alias, 0, 64
	.other		__nv_reservedSMEM_offset_0_alias,@"STO_CUDA_RESERVED_SHARED STV_DEFAULT"
__nv_reservedSMEM_offset_0_alias:
	.zero		0
	.zero		64


//--------------------- .nv.constant0.mean_strided_double --------------------------
	.section	.nv.constant0.mean_strided_double,"a",@progbits
	.sectionflags	@""
	.align	4
.nv.constant0.mean_strided_double:
	.zero		928


//--------------------- SYMBOLS --------------------------

	.type		.nv.reservedSmem.offset0,@object
	.size		.nv.reservedSmem.offset0,0x4
	.type		.nv.reservedSmem.cap,@object
	.size		.nv.reservedSmem.cap,0x4
